//
// Generated by NVIDIA NVVM Compiler
//
// Compiler Build ID: CL-36424714
// Cuda compilation tools, release 13.0, V13.0.88
// Based on NVVM 20.0.0
//

.version 9.0
.target sm_100
.address_size 64

	// .globl	_Z14gpu_add_kernelPiPKiS1_

.visible .entry _Z14gpu_add_kernelPiPKiS1_(
	.param .u64 .ptr .align 1 _Z14gpu_add_kernelPiPKiS1__param_0,
	.param .u64 .ptr .align 1 _Z14gpu_add_kernelPiPKiS1__param_1,
	.param .u64 .ptr .align 1 _Z14gpu_add_kernelPiPKiS1__param_2
)
{
	.reg .b32 	%r<5>;
	.reg .b64 	%rd<11>;

	ld.param.u64 	%rd1, [_Z14gpu_add_kernelPiPKiS1__param_0];
	ld.param.u64 	%rd2, [_Z14gpu_add_kernelPiPKiS1__param_1];
	ld.param.u64 	%rd3, [_Z14gpu_add_kernelPiPKiS1__param_2];
	cvta.to.global.u64 	%rd4, %rd1;
	cvta.to.global.u64 	%rd5, %rd3;
	cvta.to.global.u64 	%rd6, %rd2;
	mov.u32 	%r1, %tid.x;
	mul.wide.u32 	%rd7, %r1, 4;
	add.s64 	%rd8, %rd6, %rd7;
	ld.global.u32 	%r2, [%rd8];
	add.s64 	%rd9, %rd5, %rd7;
	ld.global.u32 	%r3, [%rd9];
	add.s32 	%r4, %r3, %r2;
	add.s64 	%rd10, %rd4, %rd7;
	st.global.u32 	[%rd10], %r4;
	ret;

}


// ===== COMPILED SASS (sm_100) =====

	.target	sm_100

	.elftype	@"ET_EXEC"


//--------------------- .note.nv.tkinfo           --------------------------
	.section	.note.nv.tkinfo,"",@"SHT_NOTE"
	.sectionflags	@"SHF_NOTE_NV_TKINFO"
	.tkinfo
        /*0018*/ 	.word	0x00000002
        /*0030*/ 	.string	""
        /*0030*/ 	.string	"ptxas"
        /*0030*/ 	.string	"Cuda compilation tools, release 13.0, V13.0.88"
        /*0030*/ 	.string	"Build cuda_13.0.r13.0/compiler.36424714_0"
        /*0030*/ 	.string	"-arch sm_100 -m 64 "



//--------------------- .note.nv.cuinfo           --------------------------
	.section	.note.nv.cuinfo,"",@"SHT_NOTE"
	.sectionflags	@"SHF_NOTE_NV_CUINFO"
        /*0018*/ 	.short	0x0002
        /*001a*/ 	.short	0x0064
        /*001c*/ 	.short	0x0082
	.zero		2


//--------------------- .nv.info                  --------------------------
	.section	.nv.info,"",@"SHT_CUDA_INFO"
	.align	4


	//----- nvinfo : EIATTR_REGCOUNT
	.align		4
        /*0000*/ 	.byte	0x04, 0x2f
        /*0002*/ 	.short	(.L_1 - .L_0)
	.align		4
.L_0:
        /*0004*/ 	.word	index@(_Z14gpu_add_kernelPiPKiS1_)
        /*0008*/ 	.word	0x0000000c


	//----- nvinfo : EIATTR_FRAME_SIZE
	.align		4
.L_1:
        /*000c*/ 	.byte	0x04, 0x11
        /*000e*/ 	.short	(.L_3 - .L_2)
	.align		4
.L_2:
        /*0010*/ 	.word	index@(_Z14gpu_add_kernelPiPKiS1_)
        /*0014*/ 	.word	0x00000000


	//----- nvinfo : EIATTR_MIN_STACK_SIZE
	.align		4
.L_3:
        /*0018*/ 	.byte	0x04, 0x12
        /*001a*/ 	.short	(.L_5 - .L_4)
	.align		4
.L_4:
        /*001c*/ 	.word	index@(_Z14gpu_add_kernelPiPKiS1_)
        /*0020*/ 	.word	0x00000000
.L_5:


//--------------------- .nv.compat                --------------------------
	.section	.nv.compat,"",@"SHT_CUDA_COMPAT_INFO"
	.align	4
        /*0000*/ 	.byte	0x02, 0x09, 0x00, 0x00, 0x02, 0x02, 0x01, 0x00, 0x02, 0x05, 0x05, 0x00, 0x03, 0x07, 0x01, 0x01
        /*0010*/ 	.byte	0x02, 0x03, 0x00, 0x00, 0x02, 0x06, 0x01, 0x00, 0x04, 0x0b, 0x08, 0x00, 0x09, 0x00, 0x00, 0x00
        /*0020*/ 	.byte	0x00, 0x00, 0x00, 0x00


//--------------------- .nv.info._Z14gpu_add_kernelPiPKiS1_ --------------------------
	.section	.nv.info._Z14gpu_add_kernelPiPKiS1_,"",@"SHT_CUDA_INFO"
	.sectionflags	@""
	.align	4


	//----- nvinfo : EIATTR_CUDA_API_VERSION
	.align		4
        /*0000*/ 	.byte	0x04, 0x37
        /*0002*/ 	.short	(.L_7 - .L_6)
.L_6:
        /*0004*/ 	.word	0x00000082


	//----- nvinfo : EIATTR_KPARAM_INFO
	.align		4
.L_7:
        /*0008*/ 	.byte	0x04, 0x17
        /*000a*/ 	.short	(.L_9 - .L_8)
.L_8:
        /*000c*/ 	.word	0x00000000
        /*0010*/ 	.short	0x0002
        /*0012*/ 	.short	0x0010
        /*0014*/ 	.byte	0x00, 0xf5, 0x21, 0x00


	//----- nvinfo : EIATTR_KPARAM_INFO
	.align		4
.L_9:
        /*0018*/ 	.byte	0x04, 0x17
        /*001a*/ 	.short	(.L_11 - .L_10)
.L_10:
        /*001c*/ 	.word	0x00000000
        /*0020*/ 	.short	0x0001
        /*0022*/ 	.short	0x0008
        /*0024*/ 	.byte	0x00, 0xf5, 0x21, 0x00


	//----- nvinfo : EIATTR_KPARAM_INFO
	.align		4
.L_11:
        /*0028*/ 	.byte	0x04, 0x17
        /*002a*/ 	.short	(.L_13 - .L_12)
.L_12:
        /*002c*/ 	.word	0x00000000
        /*0030*/ 	.short	0x0000
        /*0032*/ 	.short	0x0000
        /*0034*/ 	.byte	0x00, 0xf5, 0x21, 0x00


	//----- nvinfo : EIATTR_SPARSE_MMA_MASK
	.align		4
.L_13:
        /*0038*/ 	.byte	0x03, 0x50
        /*003a*/ 	.short	0x0000


	//----- nvinfo : EIATTR_MAXREG_COUNT
	.align		4
        /*003c*/ 	.byte	0x03, 0x1b
        /*003e*/ 	.short	0x00ff


	//----- nvinfo : EIATTR_MERCURY_ISA_VERSION
	.align		4
        /*0040*/ 	.byte	0x03, 0x5f
        /*0042*/ 	.short	0x0101


	//----- nvinfo : EIATTR_VRC_CTA_INIT_COUNT
	.align		4
        /*0044*/ 	.byte	0x02, 0x4a
	.zero		1
	.zero		1


	//----- nvinfo : EIATTR_EXIT_INSTR_OFFSETS
	.align		4
        /*0048*/ 	.byte	0x04, 0x1c
        /*004a*/ 	.short	(.L_15 - .L_14)


	//   ....[0]....
.L_14:
        /*004c*/ 	.word	0x000000d0


	//----- nvinfo : EIATTR_CBANK_PARAM_SIZE
	.align		4
.L_15:
        /*0050*/ 	.byte	0x03, 0x19
        /*0052*/ 	.short	0x0018


	//----- nvinfo : EIATTR_PARAM_CBANK
	.align		4
        /*0054*/ 	.byte	0x04, 0x0a
        /*0056*/ 	.short	(.L_17 - .L_16)
	.align		4
.L_16:
        /*0058*/ 	.word	index@(.nv.constant0._Z14gpu_add_kernelPiPKiS1_)
        /*005c*/ 	.short	0x0380
        /*005e*/ 	.short	0x0018


	//----- nvinfo : EIATTR_SW_WAR
	.align		4
.L_17:
        /*0060*/ 	.byte	0x04, 0x36
        /*0062*/ 	.short	(.L_19 - .L_18)
.L_18:
        /*0064*/ 	.word	0x00000008
.L_19:


//--------------------- .nv.callgraph             --------------------------
	.section	.nv.callgraph,"",@"SHT_CUDA_CALLGRAPH"
	.align	4
	.sectionentsize	8
	.align		4
        /*0000*/ 	.word	0x00000000
	.align		4
        /*0004*/ 	.word	0xffffffff
	.align		4
        /*0008*/ 	.word	0x00000000
	.align		4
        /*000c*/ 	.word	0xfffffffe
	.align		4
        /*0010*/ 	.word	0x00000000
	.align		4
        /*0014*/ 	.word	0xfffffffd
	.align		4
        /*0018*/ 	.word	0x00000000
	.align		4
        /*001c*/ 	.word	0xfffffffc


//--------------------- .text._Z14gpu_add_kernelPiPKiS1_ --------------------------
	.section	.text._Z14gpu_add_kernelPiPKiS1_,"ax",@progbits
	.align	128
        .global         _Z14gpu_add_kernelPiPKiS1_
        .type           _Z14gpu_add_kernelPiPKiS1_,@function
        .size           _Z14gpu_add_kernelPiPKiS1_,(.L_x_1 - _Z14gpu_add_kernelPiPKiS1_)
        .other          _Z14gpu_add_kernelPiPKiS1_,@"STO_CUDA_ENTRY STV_DEFAULT"
_Z14gpu_add_kernelPiPKiS1_:
.text._Z14gpu_add_kernelPiPKiS1_:
[----:B------:R-:W-:Y:S01]  /*0000*/  LDC R1, c[0x0][0x37c] ;  /* 0x0000df00ff017b82 */ /* 0x000fe20000000800 */
[----:B------:R-:W0:Y:S07]  /*0010*/  S2R R9, SR_TID.X ;  /* 0x0000000000097919 */ /* 0x000e2e0000002100 */
[----:B------:R-:W0:Y:S01]  /*0020*/  LDC.64 R2, c[0x0][0x388] ;  /* 0x0000e200ff027b82 */ /* 0x000e220000000a00 */
[----:B------:R-:W1:Y:S07]  /*0030*/  LDCU.64 UR4, c[0x0][0x358] ;  /* 0x00006b00ff0477ac */ /* 0x000e6e0008000a00 */
[----:B------:R-:W2:Y:S08]  /*0040*/  LDC.64 R4, c[0x0][0x390] ;  /* 0x0000e400ff047b82 */ /* 0x000eb00000000a00 */
[----:B------:R-:W3:Y:S01]  /*0050*/  LDC.64 R6, c[0x0][0x380] ;  /* 0x0000e000ff067b82 */ /* 0x000ee20000000a00 */
[----:B0-----:R-:W-:-:S04]  /*0060*/  IMAD.WIDE.U32 R2, R9, 0x4, R2 ;  /* 0x0000000409027825 */ /* 0x001fc800078e0002 */
[C---:B--2---:R-:W-:Y:S02]  /*0070*/  IMAD.WIDE.U32 R4, R9.reuse, 0x4, R4 ;  /* 0x0000000409047825 */ /* 0x044fe400078e0004 */
[----:B-1----:R-:W2:Y:S04]  /*0080*/  LDG.E R2, desc[UR4][R2.64] ;  /* 0x0000000402027981 */ /* 0x002ea8000c1e1900 */
[----:B------:R-:W2:Y:S01]  /*0090*/  LDG.E R5, desc[UR4][R4.64] ;  /* 0x0000000404057981 */ /* 0x000ea2000c1e1900 */
[----:B---3--:R-:W-:Y:S01]  /*00a0*/  IMAD.WIDE.U32 R6, R9, 0x4, R6 ;  /* 0x0000000409067825 */ /* 0x008fe200078e0006 */
[----:B--2---:R-:W-:-:S05]  /*00b0*/  IADD3 R9, PT, PT, R2, R5, RZ ;  /* 0x0000000502097210 */ /* 0x004fca0007ffe0ff */
[----:B------:R-:W-:Y:S01]  /*00c0*/  STG.E desc[UR4][R6.64], R9 ;  /* 0x0000000906007986 */ /* 0x000fe2000c101904 */
[----:B------:R-:W-:Y:S05]  /*00d0*/  EXIT ;  /* 0x000000000000794d */ /* 0x000fea0003800000 */
.L_x_0:
[----:B------:R-:W-:-:S00]  /*00e0*/  BRA `(.L_x_0) ;  /* 0xfffffffc00fc7947 */ /* 0x000fc0000383ffff */
[----:B------:R-:W-:-:S00]  /*00f0*/  NOP ;  /* 0x0000000000007918 */ /* 0x000fc00000000000 */
        /* <DEDUP_REMOVED lines=8> */
.L_x_1:


//--------------------- .nv.shared.reserved.0     --------------------------
	.section	.nv.shared.reserved.0,"aw",@nobits
	.weak		__nv_reservedSMEM_offset_0_alias
	.size		__nv_reservedSMEM_offset_0_alias, 0, 64
	.other		__nv_reservedSMEM_offset_0_alias,@"STO_CUDA_RESERVED_SHARED STV_DEFAULT"
__nv_reservedSMEM_offset_0_alias:
	.zero		0
	.zero		64


//--------------------- .nv.constant0._Z14gpu_add_kernelPiPKiS1_ --------------------------
	.section	.nv.constant0._Z14gpu_add_kernelPiPKiS1_,"a",@progbits
	.sectionflags	@""
	.align	4
.nv.constant0._Z14gpu_add_kernelPiPKiS1_:
	.zero		920


//--------------------- SYMBOLS --------------------------

	.type		.nv.reservedSmem.offset0,@object
	.size		.nv.reservedSmem.offset0,0x4
